//
// Generated by NVIDIA NVVM Compiler
//
// Compiler Build ID: CL-36424714
// Cuda compilation tools, release 13.0, V13.0.88
// Based on NVVM 20.0.0
//

.version 9.0
.target sm_100
.address_size 64

	// .globl	compute_edit_distance

.visible .entry compute_edit_distance(
	.param .u64 .ptr .align 1 compute_edit_distance_param_0,
	.param .u32 compute_edit_distance_param_1,
	.param .u64 .ptr .align 1 compute_edit_distance_param_2,
	.param .u64 .ptr .align 1 compute_edit_distance_param_3,
	.param .u64 .ptr .align 1 compute_edit_distance_param_4,
	.param .u32 compute_edit_distance_param_5
)
{
	.local .align 4 .b8 	__local_depot0[66564];
	.reg .b64 	%SP;
	.reg .b64 	%SPL;
	.reg .pred 	%p<35>;
	.reg .b16 	%rs<16>;
	.reg .b32 	%r<183>;
	.reg .b64 	%rd<65>;

	mov.u64 	%SPL, __local_depot0;
	ld.param.u64 	%rd14, [compute_edit_distance_param_0];
	ld.param.u32 	%r60, [compute_edit_distance_param_1];
	ld.param.u64 	%rd17, [compute_edit_distance_param_2];
	ld.param.u64 	%rd15, [compute_edit_distance_param_3];
	ld.param.u32 	%r61, [compute_edit_distance_param_5];
	cvta.to.global.u64 	%rd1, %rd17;
	add.u64 	%rd2, %SPL, 0;
	mov.u32 	%r62, %ctaid.x;
	mov.u32 	%r63, %ntid.x;
	mov.u32 	%r64, %tid.x;
	mad.lo.s32 	%r1, %r62, %r63, %r64;
	setp.ge.s32 	%p1, %r1, %r61;
	@%p1 bra 	$L__BB0_60;
	cvta.to.global.u64 	%rd19, %rd15;
	shl.b32 	%r65, %r1, 7;
	cvt.s64.s32 	%rd3, %r65;
	mul.wide.s32 	%rd20, %r1, 4;
	add.s64 	%rd21, %rd19, %rd20;
	ld.global.u32 	%r2, [%rd21];
	setp.lt.s32 	%p2, %r60, 0;
	@%p2 bra 	$L__BB0_14;
	add.s32 	%r3, %r60, 1;
	and.b32  	%r4, %r3, 15;
	setp.lt.u32 	%p3, %r60, 15;
	mov.b32 	%r162, 0;
	@%p3 bra 	$L__BB0_5;
	and.b32  	%r162, %r3, -16;
	mov.b32 	%r167, 0;
$L__BB0_4:
	.pragma "nounroll";
	mul.wide.u32 	%rd22, %r167, 516;
	add.s64 	%rd23, %rd2, %rd22;
	st.local.u32 	[%rd23], %r167;
	add.s32 	%r68, %r167, 1;
	st.local.u32 	[%rd23+516], %r68;
	add.s32 	%r69, %r167, 2;
	st.local.u32 	[%rd23+1032], %r69;
	add.s32 	%r70, %r167, 3;
	st.local.u32 	[%rd23+1548], %r70;
	add.s32 	%r71, %r167, 4;
	st.local.u32 	[%rd23+2064], %r71;
	add.s32 	%r72, %r167, 5;
	st.local.u32 	[%rd23+2580], %r72;
	add.s32 	%r73, %r167, 6;
	st.local.u32 	[%rd23+3096], %r73;
	add.s32 	%r74, %r167, 7;
	st.local.u32 	[%rd23+3612], %r74;
	add.s32 	%r75, %r167, 8;
	st.local.u32 	[%rd23+4128], %r75;
	add.s32 	%r76, %r167, 9;
	st.local.u32 	[%rd23+4644], %r76;
	add.s32 	%r77, %r167, 10;
	st.local.u32 	[%rd23+5160], %r77;
	add.s32 	%r78, %r167, 11;
	st.local.u32 	[%rd23+5676], %r78;
	add.s32 	%r79, %r167, 12;
	st.local.u32 	[%rd23+6192], %r79;
	add.s32 	%r80, %r167, 13;
	st.local.u32 	[%rd23+6708], %r80;
	add.s32 	%r81, %r167, 14;
	st.local.u32 	[%rd23+7224], %r81;
	add.s32 	%r82, %r167, 15;
	st.local.u32 	[%rd23+7740], %r82;
	add.s32 	%r167, %r167, 16;
	setp.eq.s32 	%p4, %r167, %r162;
	@%p4 bra 	$L__BB0_5;
	bra.uni 	$L__BB0_4;
$L__BB0_5:
	setp.eq.s32 	%p5, %r4, 0;
	@%p5 bra 	$L__BB0_14;
	and.b32  	%r7, %r3, 7;
	setp.lt.u32 	%p6, %r4, 8;
	@%p6 bra 	$L__BB0_8;
	mul.wide.u32 	%rd24, %r162, 516;
	add.s64 	%rd25, %rd2, %rd24;
	st.local.u32 	[%rd25], %r162;
	add.s32 	%r83, %r162, 1;
	st.local.u32 	[%rd25+516], %r83;
	add.s32 	%r84, %r162, 2;
	st.local.u32 	[%rd25+1032], %r84;
	add.s32 	%r85, %r162, 3;
	st.local.u32 	[%rd25+1548], %r85;
	add.s32 	%r86, %r162, 4;
	st.local.u32 	[%rd25+2064], %r86;
	add.s32 	%r87, %r162, 5;
	st.local.u32 	[%rd25+2580], %r87;
	add.s32 	%r88, %r162, 6;
	st.local.u32 	[%rd25+3096], %r88;
	add.s32 	%r89, %r162, 7;
	st.local.u32 	[%rd25+3612], %r89;
	add.s32 	%r162, %r162, 8;
$L__BB0_8:
	setp.eq.s32 	%p7, %r7, 0;
	@%p7 bra 	$L__BB0_14;
	and.b32  	%r10, %r3, 3;
	setp.lt.u32 	%p8, %r7, 4;
	@%p8 bra 	$L__BB0_11;
	mul.wide.u32 	%rd26, %r162, 516;
	add.s64 	%rd27, %rd2, %rd26;
	st.local.u32 	[%rd27], %r162;
	add.s32 	%r90, %r162, 1;
	st.local.u32 	[%rd27+516], %r90;
	add.s32 	%r91, %r162, 2;
	st.local.u32 	[%rd27+1032], %r91;
	add.s32 	%r92, %r162, 3;
	st.local.u32 	[%rd27+1548], %r92;
	add.s32 	%r162, %r162, 4;
$L__BB0_11:
	setp.eq.s32 	%p9, %r10, 0;
	@%p9 bra 	$L__BB0_14;
	mov.b32 	%r166, 0;
$L__BB0_13:
	.pragma "nounroll";
	mul.wide.u32 	%rd28, %r162, 516;
	add.s64 	%rd29, %rd2, %rd28;
	st.local.u32 	[%rd29], %r162;
	add.s32 	%r162, %r162, 1;
	add.s32 	%r166, %r166, 1;
	setp.ne.s32 	%p10, %r166, %r10;
	@%p10 bra 	$L__BB0_13;
$L__BB0_14:
	setp.lt.s32 	%p11, %r2, 0;
	@%p11 bra 	$L__BB0_27;
	add.s32 	%r17, %r2, 1;
	and.b32  	%r18, %r17, 15;
	setp.lt.u32 	%p12, %r2, 15;
	mov.b32 	%r168, 0;
	@%p12 bra 	$L__BB0_18;
	and.b32  	%r168, %r17, -16;
	mov.b32 	%r173, 0;
$L__BB0_17:
	.pragma "nounroll";
	mul.wide.u32 	%rd30, %r173, 4;
	add.s64 	%rd31, %rd2, %rd30;
	st.local.u32 	[%rd31], %r173;
	add.s32 	%r96, %r173, 1;
	st.local.u32 	[%rd31+4], %r96;
	add.s32 	%r97, %r173, 2;
	st.local.u32 	[%rd31+8], %r97;
	add.s32 	%r98, %r173, 3;
	st.local.u32 	[%rd31+12], %r98;
	add.s32 	%r99, %r173, 4;
	st.local.u32 	[%rd31+16], %r99;
	add.s32 	%r100, %r173, 5;
	st.local.u32 	[%rd31+20], %r100;
	add.s32 	%r101, %r173, 6;
	st.local.u32 	[%rd31+24], %r101;
	add.s32 	%r102, %r173, 7;
	st.local.u32 	[%rd31+28], %r102;
	add.s32 	%r103, %r173, 8;
	st.local.u32 	[%rd31+32], %r103;
	add.s32 	%r104, %r173, 9;
	st.local.u32 	[%rd31+36], %r104;
	add.s32 	%r105, %r173, 10;
	st.local.u32 	[%rd31+40], %r105;
	add.s32 	%r106, %r173, 11;
	st.local.u32 	[%rd31+44], %r106;
	add.s32 	%r107, %r173, 12;
	st.local.u32 	[%rd31+48], %r107;
	add.s32 	%r108, %r173, 13;
	st.local.u32 	[%rd31+52], %r108;
	add.s32 	%r109, %r173, 14;
	st.local.u32 	[%rd31+56], %r109;
	add.s32 	%r110, %r173, 15;
	st.local.u32 	[%rd31+60], %r110;
	add.s32 	%r173, %r173, 16;
	setp.eq.s32 	%p13, %r173, %r168;
	@%p13 bra 	$L__BB0_18;
	bra.uni 	$L__BB0_17;
$L__BB0_18:
	setp.eq.s32 	%p14, %r18, 0;
	@%p14 bra 	$L__BB0_27;
	and.b32  	%r23, %r17, 7;
	setp.lt.u32 	%p15, %r18, 8;
	@%p15 bra 	$L__BB0_21;
	mul.wide.u32 	%rd32, %r168, 4;
	add.s64 	%rd33, %rd2, %rd32;
	st.local.u32 	[%rd33], %r168;
	add.s32 	%r111, %r168, 1;
	st.local.u32 	[%rd33+4], %r111;
	add.s32 	%r112, %r168, 2;
	st.local.u32 	[%rd33+8], %r112;
	add.s32 	%r113, %r168, 3;
	st.local.u32 	[%rd33+12], %r113;
	add.s32 	%r114, %r168, 4;
	st.local.u32 	[%rd33+16], %r114;
	add.s32 	%r115, %r168, 5;
	st.local.u32 	[%rd33+20], %r115;
	add.s32 	%r116, %r168, 6;
	st.local.u32 	[%rd33+24], %r116;
	add.s32 	%r117, %r168, 7;
	st.local.u32 	[%rd33+28], %r117;
	add.s32 	%r168, %r168, 8;
$L__BB0_21:
	setp.eq.s32 	%p16, %r23, 0;
	@%p16 bra 	$L__BB0_27;
	and.b32  	%r26, %r17, 3;
	setp.lt.u32 	%p17, %r23, 4;
	@%p17 bra 	$L__BB0_24;
	mul.wide.u32 	%rd34, %r168, 4;
	add.s64 	%rd35, %rd2, %rd34;
	st.local.u32 	[%rd35], %r168;
	add.s32 	%r118, %r168, 1;
	st.local.u32 	[%rd35+4], %r118;
	add.s32 	%r119, %r168, 2;
	st.local.u32 	[%rd35+8], %r119;
	add.s32 	%r120, %r168, 3;
	st.local.u32 	[%rd35+12], %r120;
	add.s32 	%r168, %r168, 4;
$L__BB0_24:
	setp.eq.s32 	%p18, %r26, 0;
	@%p18 bra 	$L__BB0_27;
	mov.b32 	%r172, 0;
$L__BB0_26:
	.pragma "nounroll";
	mul.wide.u32 	%rd36, %r168, 4;
	add.s64 	%rd37, %rd2, %rd36;
	st.local.u32 	[%rd37], %r168;
	add.s32 	%r168, %r168, 1;
	add.s32 	%r172, %r172, 1;
	setp.ne.s32 	%p19, %r172, %r26;
	@%p19 bra 	$L__BB0_26;
$L__BB0_27:
	setp.lt.s32 	%p20, %r60, 1;
	@%p20 bra 	$L__BB0_59;
	and.b32  	%r33, %r2, 3;
	cvta.to.global.u64 	%rd4, %rd14;
	mov.b32 	%r174, 1;
$L__BB0_29:
	mov.u32 	%r36, %r174;
	setp.lt.s32 	%p21, %r2, 1;
	@%p21 bra 	$L__BB0_58;
	setp.lt.u32 	%p22, %r2, 4;
	cvt.s64.s32 	%rd38, %r36;
	add.s64 	%rd39, %rd4, %rd38;
	ld.global.u8 	%rs1, [%rd39+-1];
	mul.wide.s32 	%rd40, %r36, 516;
	add.s64 	%rd5, %rd2, %rd40;
	add.s64 	%rd6, %rd5, -516;
	mov.b32 	%r180, 1;
	@%p22 bra 	$L__BB0_46;
	and.b32  	%r125, %r2, 2147483644;
	neg.s32 	%r176, %r125;
	add.s64 	%rd41, %rd3, %rd1;
	add.s64 	%rd64, %rd41, 1;
	mov.b32 	%r175, 0;
	mov.u64 	%rd63, %rd6;
$L__BB0_32:
	ld.global.u8 	%rs2, [%rd64+-1];
	setp.ne.s16 	%p23, %rs1, %rs2;
	@%p23 bra 	$L__BB0_34;
	ld.local.u32 	%r177, [%rd63];
	st.local.u32 	[%rd63+520], %r177;
	bra.uni 	$L__BB0_35;
$L__BB0_34:
	ld.local.u32 	%r126, [%rd63+4];
	ld.local.u32 	%r127, [%rd63+516];
	ld.local.u32 	%r128, [%rd63];
	min.s32 	%r129, %r127, %r128;
	min.s32 	%r130, %r126, %r129;
	add.s32 	%r177, %r130, 1;
	st.local.u32 	[%rd63+520], %r177;
$L__BB0_35:
	ld.global.u8 	%rs4, [%rd64];
	setp.eq.s16 	%p24, %rs1, %rs4;
	@%p24 bra 	$L__BB0_37;
	ld.local.u32 	%r131, [%rd63+8];
	ld.local.u32 	%r132, [%rd63+4];
	min.s32 	%r133, %r177, %r132;
	min.s32 	%r134, %r131, %r133;
	add.s32 	%r178, %r134, 1;
	st.local.u32 	[%rd63+524], %r178;
	bra.uni 	$L__BB0_38;
$L__BB0_37:
	ld.local.u32 	%r178, [%rd63+4];
	st.local.u32 	[%rd63+524], %r178;
$L__BB0_38:
	ld.global.u8 	%rs6, [%rd64+1];
	setp.eq.s16 	%p25, %rs1, %rs6;
	@%p25 bra 	$L__BB0_40;
	ld.local.u32 	%r135, [%rd63+12];
	ld.local.u32 	%r136, [%rd63+8];
	min.s32 	%r137, %r178, %r136;
	min.s32 	%r138, %r135, %r137;
	add.s32 	%r179, %r138, 1;
	st.local.u32 	[%rd63+528], %r179;
	bra.uni 	$L__BB0_41;
$L__BB0_40:
	ld.local.u32 	%r179, [%rd63+8];
	st.local.u32 	[%rd63+528], %r179;
$L__BB0_41:
	ld.global.u8 	%rs8, [%rd64+2];
	setp.eq.s16 	%p26, %rs1, %rs8;
	@%p26 bra 	$L__BB0_43;
	ld.local.u32 	%r139, [%rd63+16];
	ld.local.u32 	%r140, [%rd63+12];
	min.s32 	%r141, %r179, %r140;
	min.s32 	%r142, %r139, %r141;
	add.s32 	%r143, %r142, 1;
	st.local.u32 	[%rd63+532], %r143;
	bra.uni 	$L__BB0_44;
$L__BB0_43:
	ld.local.u32 	%r144, [%rd63+12];
	st.local.u32 	[%rd63+532], %r144;
$L__BB0_44:
	add.s32 	%r176, %r176, 4;
	add.s32 	%r175, %r175, 4;
	add.s64 	%rd64, %rd64, 4;
	add.s64 	%rd63, %rd63, 16;
	setp.ne.s32 	%p27, %r176, 0;
	@%p27 bra 	$L__BB0_32;
	add.s32 	%r180, %r175, 1;
$L__BB0_46:
	setp.eq.s32 	%p28, %r33, 0;
	@%p28 bra 	$L__BB0_58;
	cvt.s64.s32 	%rd12, %r180;
	add.s64 	%rd42, %rd12, %rd3;
	add.s64 	%rd13, %rd1, %rd42;
	ld.global.u8 	%rs10, [%rd13+-1];
	setp.eq.s16 	%p29, %rs1, %rs10;
	@%p29 bra 	$L__BB0_49;
	mul.wide.u32 	%rd43, %r180, 4;
	add.s64 	%rd44, %rd5, %rd43;
	ld.local.u32 	%r145, [%rd44+-516];
	ld.local.u32 	%r146, [%rd44+-4];
	ld.local.u32 	%r147, [%rd44+-520];
	min.s32 	%r148, %r146, %r147;
	min.s32 	%r149, %r145, %r148;
	add.s32 	%r181, %r149, 1;
	st.local.u32 	[%rd44], %r181;
	bra.uni 	$L__BB0_50;
$L__BB0_49:
	shl.b64 	%rd45, %rd12, 2;
	add.s64 	%rd46, %rd6, %rd45;
	ld.local.u32 	%r181, [%rd46+-4];
	st.local.u32 	[%rd46+516], %r181;
$L__BB0_50:
	setp.eq.s32 	%p30, %r33, 1;
	@%p30 bra 	$L__BB0_58;
	ld.global.u8 	%rs12, [%rd13];
	setp.eq.s16 	%p31, %rs1, %rs12;
	@%p31 bra 	$L__BB0_53;
	add.s32 	%r150, %r180, 1;
	mul.wide.u32 	%rd47, %r150, 4;
	add.s64 	%rd48, %rd5, %rd47;
	ld.local.u32 	%r151, [%rd48+-516];
	ld.local.u32 	%r152, [%rd48+-520];
	min.s32 	%r153, %r181, %r152;
	min.s32 	%r154, %r151, %r153;
	add.s32 	%r182, %r154, 1;
	st.local.u32 	[%rd48], %r182;
	bra.uni 	$L__BB0_54;
$L__BB0_53:
	shl.b64 	%rd49, %rd12, 2;
	add.s64 	%rd50, %rd5, %rd49;
	ld.local.u32 	%r182, [%rd50+-516];
	st.local.u32 	[%rd50+4], %r182;
$L__BB0_54:
	setp.eq.s32 	%p32, %r33, 2;
	@%p32 bra 	$L__BB0_58;
	ld.global.u8 	%rs14, [%rd13+1];
	setp.eq.s16 	%p33, %rs1, %rs14;
	@%p33 bra 	$L__BB0_57;
	mul.wide.u32 	%rd51, %r180, 4;
	add.s64 	%rd52, %rd6, %rd51;
	ld.local.u32 	%r155, [%rd52+8];
	ld.local.u32 	%r156, [%rd52+4];
	min.s32 	%r157, %r182, %r156;
	min.s32 	%r158, %r155, %r157;
	add.s32 	%r159, %r158, 1;
	st.local.u32 	[%rd52+524], %r159;
	bra.uni 	$L__BB0_58;
$L__BB0_57:
	shl.b64 	%rd53, %rd12, 2;
	add.s64 	%rd54, %rd6, %rd53;
	ld.local.u32 	%r160, [%rd54+4];
	st.local.u32 	[%rd54+524], %r160;
$L__BB0_58:
	add.s32 	%r174, %r36, 1;
	setp.ne.s32 	%p34, %r36, %r60;
	@%p34 bra 	$L__BB0_29;
$L__BB0_59:
	ld.param.u64 	%rd62, [compute_edit_distance_param_4];
	mul.wide.s32 	%rd55, %r60, 516;
	add.s64 	%rd56, %rd2, %rd55;
	mul.wide.s32 	%rd57, %r2, 4;
	add.s64 	%rd58, %rd56, %rd57;
	ld.local.u32 	%r161, [%rd58];
	cvta.to.global.u64 	%rd59, %rd62;
	add.s64 	%rd61, %rd59, %rd20;
	st.global.u32 	[%rd61], %r161;
$L__BB0_60:
	ret;

}


// ===== COMPILED SASS (sm_100) =====

	.target	sm_100

	.elftype	@"ET_EXEC"


//--------------------- .note.nv.tkinfo           --------------------------
	.section	.note.nv.tkinfo,"",@"SHT_NOTE"
	.sectionflags	@"SHF_NOTE_NV_TKINFO"
	.tkinfo
        /*0018*/ 	.word	0x00000002
        /*0030*/ 	.string	""
        /*0030*/ 	.string	"ptxas"
        /*0030*/ 	.string	"Cuda compilation tools, release 13.0, V13.0.88"
        /*0030*/ 	.string	"Build cuda_13.0.r13.0/compiler.36424714_0"
        /*0030*/ 	.string	"-arch sm_100 -m 64 "



//--------------------- .note.nv.cuinfo           --------------------------
	.section	.note.nv.cuinfo,"",@"SHT_NOTE"
	.sectionflags	@"SHF_NOTE_NV_CUINFO"
        /*0018*/ 	.short	0x0002
        /*001a*/ 	.short	0x0064
        /*001c*/ 	.short	0x0082
	.zero		2


//--------------------- .nv.info                  --------------------------
	.section	.nv.info,"",@"SHT_CUDA_INFO"
	.align	4


	//----- nvinfo : EIATTR_REGCOUNT
	.align		4
        /*0000*/ 	.byte	0x04, 0x2f
        /*0002*/ 	.short	(.L_1 - .L_0)
	.align		4
.L_0:
        /*0004*/ 	.word	index@(compute_edit_distance)
        /*0008*/ 	.word	0x0000001c


	//----- nvinfo : EIATTR_FRAME_SIZE
	.align		4
.L_1:
        /*000c*/ 	.byte	0x04, 0x11
        /*000e*/ 	.short	(.L_3 - .L_2)
	.align		4
.L_2:
        /*0010*/ 	.word	index@(compute_edit_distance)
        /*0014*/ 	.word	0x00010408


	//----- nvinfo : EIATTR_MIN_STACK_SIZE
	.align		4
.L_3:
        /*0018*/ 	.byte	0x04, 0x12
        /*001a*/ 	.short	(.L_5 - .L_4)
	.align		4
.L_4:
        /*001c*/ 	.word	index@(compute_edit_distance)
        /*0020*/ 	.word	0x00010408
.L_5:


//--------------------- .nv.compat                --------------------------
	.section	.nv.compat,"",@"SHT_CUDA_COMPAT_INFO"
	.align	4
        /*0000*/ 	.byte	0x02, 0x09, 0x00, 0x00, 0x02, 0x02, 0x01, 0x00, 0x02, 0x05, 0x05, 0x00, 0x03, 0x07, 0x01, 0x01
        /*0010*/ 	.byte	0x02, 0x03, 0x00, 0x00, 0x02, 0x06, 0x01, 0x00, 0x04, 0x0b, 0x08, 0x00, 0x09, 0x00, 0x00, 0x00
        /*0020*/ 	.byte	0x00, 0x00, 0x00, 0x00


//--------------------- .nv.info.compute_edit_distance --------------------------
	.section	.nv.info.compute_edit_distance,"",@"SHT_CUDA_INFO"
	.sectionflags	@""
	.align	4


	//----- nvinfo : EIATTR_CUDA_API_VERSION
	.align		4
        /*0000*/ 	.byte	0x04, 0x37
        /*0002*/ 	.short	(.L_7 - .L_6)
.L_6:
        /*0004*/ 	.word	0x00000082


	//----- nvinfo : EIATTR_KPARAM_INFO
	.align		4
.L_7:
        /*0008*/ 	.byte	0x04, 0x17
        /*000a*/ 	.short	(.L_9 - .L_8)
.L_8:
        /*000c*/ 	.word	0x00000000
        /*0010*/ 	.short	0x0005
        /*0012*/ 	.short	0x0028
        /*0014*/ 	.byte	0x00, 0xf0, 0x11, 0x00


	//----- nvinfo : EIATTR_KPARAM_INFO
	.align		4
.L_9:
        /*0018*/ 	.byte	0x04, 0x17
        /*001a*/ 	.short	(.L_11 - .L_10)
.L_10:
        /*001c*/ 	.word	0x00000000
        /*0020*/ 	.short	0x0004
        /*0022*/ 	.short	0x0020
        /*0024*/ 	.byte	0x00, 0xf5, 0x21, 0x00


	//----- nvinfo : EIATTR_KPARAM_INFO
	.align		4
.L_11:
        /*0028*/ 	.byte	0x04, 0x17
        /*002a*/ 	.short	(.L_13 - .L_12)
.L_12:
        /*002c*/ 	.word	0x00000000
        /*0030*/ 	.short	0x0003
        /*0032*/ 	.short	0x0018
        /*0034*/ 	.byte	0x00, 0xf5, 0x21, 0x00


	//----- nvinfo : EIATTR_KPARAM_INFO
	.align		4
.L_13:
        /*0038*/ 	.byte	0x04, 0x17
        /*003a*/ 	.short	(.L_15 - .L_14)
.L_14:
        /*003c*/ 	.word	0x00000000
        /*0040*/ 	.short	0x0002
        /*0042*/ 	.short	0x0010
        /*0044*/ 	.byte	0x00, 0xf5, 0x21, 0x00


	//----- nvinfo : EIATTR_KPARAM_INFO
	.align		4
.L_15:
        /*0048*/ 	.byte	0x04, 0x17
        /*004a*/ 	.short	(.L_17 - .L_16)
.L_16:
        /*004c*/ 	.word	0x00000000
        /*0050*/ 	.short	0x0001
        /*0052*/ 	.short	0x0008
        /*0054*/ 	.byte	0x00, 0xf0, 0x11, 0x00


	//----- nvinfo : EIATTR_KPARAM_INFO
	.align		4
.L_17:
        /*0058*/ 	.byte	0x04, 0x17
        /*005a*/ 	.short	(.L_19 - .L_18)
.L_18:
        /*005c*/ 	.word	0x00000000
        /*0060*/ 	.short	0x0000
        /*0062*/ 	.short	0x0000
        /*0064*/ 	.byte	0x00, 0xf5, 0x21, 0x00


	//----- nvinfo : EIATTR_SPARSE_MMA_MASK
	.align		4
.L_19:
        /*0068*/ 	.byte	0x03, 0x50
        /*006a*/ 	.short	0x0000


	//----- nvinfo : EIATTR_MAXREG_COUNT
	.align		4
        /*006c*/ 	.byte	0x03, 0x1b
        /*006e*/ 	.short	0x00ff


	//----- nvinfo : EIATTR_MERCURY_ISA_VERSION
	.align		4
        /*0070*/ 	.byte	0x03, 0x5f
        /*0072*/ 	.short	0x0101


	//----- nvinfo : EIATTR_VRC_CTA_INIT_COUNT
	.align		4
        /*0074*/ 	.byte	0x02, 0x4a
	.zero		1
	.zero		1


	//----- nvinfo : EIATTR_EXIT_INSTR_OFFSETS
	.align		4
        /*0078*/ 	.byte	0x04, 0x1c
        /*007a*/ 	.short	(.L_21 - .L_20)


	//   ....[0]....
.L_20:
        /*007c*/ 	.word	0x00000080


	//   ....[1]....
        /*0080*/ 	.word	0x00001440


	//----- nvinfo : EIATTR_CRS_STACK_SIZE
	.align		4
.L_21:
        /*0084*/ 	.byte	0x04, 0x1e
        /*0086*/ 	.short	(.L_23 - .L_22)
.L_22:
        /*0088*/ 	.word	0x00000000


	//----- nvinfo : EIATTR_CBANK_PARAM_SIZE
	.align		4
.L_23:
        /*008c*/ 	.byte	0x03, 0x19
        /*008e*/ 	.short	0x002c


	//----- nvinfo : EIATTR_PARAM_CBANK
	.align		4
        /*0090*/ 	.byte	0x04, 0x0a
        /*0092*/ 	.short	(.L_25 - .L_24)
	.align		4
.L_24:
        /*0094*/ 	.word	index@(.nv.constant0.compute_edit_distance)
        /*0098*/ 	.short	0x0380
        /*009a*/ 	.short	0x002c


	//----- nvinfo : EIATTR_SW_WAR
	.align		4
.L_25:
        /*009c*/ 	.byte	0x04, 0x36
        /*009e*/ 	.short	(.L_27 - .L_26)
.L_26:
        /*00a0*/ 	.word	0x00000008
.L_27:


//--------------------- .nv.callgraph             --------------------------
	.section	.nv.callgraph,"",@"SHT_CUDA_CALLGRAPH"
	.align	4
	.sectionentsize	8
	.align		4
        /*0000*/ 	.word	0x00000000
	.align		4
        /*0004*/ 	.word	0xffffffff
	.align		4
        /*0008*/ 	.word	0x00000000
	.align		4
        /*000c*/ 	.word	0xfffffffe
	.align		4
        /*0010*/ 	.word	0x00000000
	.align		4
        /*0014*/ 	.word	0xfffffffd
	.align		4
        /*0018*/ 	.word	0x00000000
	.align		4
        /*001c*/ 	.word	0xfffffffc


//--------------------- .text.compute_edit_distance --------------------------
	.section	.text.compute_edit_distance,"ax",@progbits
	.align	128
        .global         compute_edit_distance
        .type           compute_edit_distance,@function
        .size           compute_edit_distance,(.L_x_25 - compute_edit_distance)
        .other          compute_edit_distance,@"STO_CUDA_ENTRY STV_DEFAULT"
compute_edit_distance:
.text.compute_edit_distance:
[----:B------:R-:W0:Y:S01]  /*0000*/  LDC R1, c[0x0][0x37c] ;  /* 0x0000df00ff017b82 */ /* 0x000e220000000800 */
[----:B------:R-:W1:Y:S07]  /*0010*/  S2R R3, SR_TID.X ;  /* 0x0000000000037919 */ /* 0x000e6e0000002100 */
[----:B------:R-:W1:Y:S01]  /*0020*/  S2UR UR4, SR_CTAID.X ;  /* 0x00000000000479c3 */ /* 0x000e620000002500 */
[----:B------:R-:W2:Y:S01]  /*0030*/  LDCU UR5, c[0x0][0x3a8] ;  /* 0x00007500ff0577ac */ /* 0x000ea20008000800 */
[----:B0-----:R-:W-:-:S06]  /*0040*/  VIADD R1, R1, 0xfffefbf8 ;  /* 0xfffefbf801017836 */ /* 0x001fcc0000000000 */
[----:B------:R-:W1:Y:S02]  /*0050*/  LDC R0, c[0x0][0x360] ;  /* 0x0000d800ff007b82 */ /* 0x000e640000000800 */
[----:B-1----:R-:W-:-:S05]  /*0060*/  IMAD R0, R0, UR4, R3 ;  /* 0x0000000400007c24 */ /* 0x002fca000f8e0203 */
[----:B--2---:R-:W-:-:S13]  /*0070*/  ISETP.GE.AND P0, PT, R0, UR5, PT ;  /* 0x0000000500007c0c */ /* 0x004fda000bf06270 */
[----:B------:R-:W-:Y:S05]  /*0080*/  @P0 EXIT ;  /* 0x000000000000094d */ /* 0x000fea0003800000 */
[----:B------:R-:W0:Y:S01]  /*0090*/  LDC.64 R6, c[0x0][0x398] ;  /* 0x0000e600ff067b82 */ /* 0x000e220000000a00 */
[----:B------:R-:W1:Y:S01]  /*00a0*/  LDCU.64 UR8, c[0x0][0x358] ;  /* 0x00006b00ff0877ac */ /* 0x000e620008000a00 */
[----:B------:R-:W2:Y:S01]  /*00b0*/  LDCU UR6, c[0x0][0x388] ;  /* 0x00007100ff0677ac */ /* 0x000ea20008000800 */
[----:B0-----:R-:W-:-:S05]  /*00c0*/  IMAD.WIDE R6, R0, 0x4, R6 ;  /* 0x0000000400067825 */ /* 0x001fca00078e0206 */
[----:B-1----:R0:W5:Y:S01]  /*00d0*/  LDG.E R2, desc[UR8][R6.64] ;  /* 0x0000000806027981 */ /* 0x002162000c1e1900 */
[----:B--2---:R-:W-:Y:S01]  /*00e0*/  UISETP.GE.AND UP0, UPT, UR6, URZ, UPT ;  /* 0x000000ff0600728c */ /* 0x004fe2000bf06270 */
[----:B------:R-:W-:-:S05]  /*00f0*/  IMAD.SHL.U32 R3, R0, 0x80, RZ ;  /* 0x0000008000037824 */ /* 0x000fca00078e00ff */
[----:B------:R-:W-:-:S03]  /*0100*/  SHF.R.S32.HI R4, RZ, 0x1f, R3 ;  /* 0x0000001fff047819 */ /* 0x000fc60000011403 */
[----:B0-----:R-:W-:Y:S05]  /*0110*/  BRA.U !UP0, `(.L_x_0) ;  /* 0x0000000508607547 */ /* 0x001fea000b800000 */
[----:B------:R-:W-:Y:S01]  /*0120*/  UISETP.GE.U32.AND UP0, UPT, UR6, 0xf, UPT ;  /* 0x0000000f0600788c */ /* 0x000fe2000bf06070 */
[----:B------:R-:W-:Y:S01]  /*0130*/  IMAD.MOV.U32 R6, RZ, RZ, RZ ;  /* 0x000000ffff067224 */ /* 0x000fe200078e00ff */
[----:B------:R-:W-:-:S04]  /*0140*/  UIADD3 UR4, UPT, UPT, UR6, 0x1, URZ ;  /* 0x0000000106047890 */ /* 0x000fc8000fffe0ff */
[----:B------:R-:W-:-:S04]  /*0150*/  ULOP3.LUT UR5, UR4, 0xf, URZ, 0xc0, !UPT ;  /* 0x0000000f04057892 */ /* 0x000fc8000f8ec0ff */
[----:B------:R-:W-:Y:S01]  /*0160*/  UISETP.NE.AND UP1, UPT, UR5, URZ, UPT ;  /* 0x000000ff0500728c */ /* 0x000fe2000bf25270 */
[----:B------:R-:W-:Y:S10]  /*0170*/  BRA.U !UP0, `(.L_x_1) ;  /* 0x0000000108987547 */ /* 0x000ff4000b800000 */
[----:B------:R-:W-:Y:S01]  /*0180*/  ULOP3.LUT UR6, UR4, 0xfffffff0, URZ, 0xc0, !UPT ;  /* 0xfffffff004067892 */ /* 0x000fe2000f8ec0ff */
[----:B------:R-:W-:-:S05]  /*0190*/  HFMA2 R5, -RZ, RZ, 0, 0 ;  /* 0x00000000ff057431 */ /* 0x000fca00000001ff */
[----:B------:R-:W-:-:S07]  /*01a0*/  IMAD.U32 R6, RZ, RZ, UR6 ;  /* 0x00000006ff067e24 */ /* 0x000fce000f8e00ff */
.L_x_2:
[C---:B--2---:R-:W-:Y:S01]  /*01b0*/  IMAD R8, R5.reuse, 0x204, R1 ;  /* 0x0000020405087824 */ /* 0x044fe200078e0201 */
[C---:B------:R-:W-:Y:S01]  /*01c0*/  IADD3 R11, PT, PT, R5.reuse, 0x3, RZ ;  /* 0x00000003050b7810 */ /* 0x040fe20007ffe0ff */
[C---:B------:R-:W-:Y:S01]  /*01d0*/  VIADD R7, R5.reuse, 0x1 ;  /* 0x0000000105077836 */ /* 0x040fe20000000000 */
[C---:B------:R-:W-:Y:S01]  /*01e0*/  IADD3 R19, PT, PT, R5.reuse, 0x7, RZ ;  /* 0x0000000705137810 */ /* 0x040fe20007ffe0ff */
[C---:B------:R-:W-:Y:S01]  /*01f0*/  VIADD R9, R5.reuse, 0x2 ;  /* 0x0000000205097836 */ /* 0x040fe20000000000 */
[----:B------:R-:W-:Y:S01]  /*0200*/  STL [R8], R5 ;  /* 0x0000000508007387 */ /* 0x000fe20000100800 */
[C---:B------:R-:W-:Y:S02]  /*0210*/  VIADD R13, R5.reuse, 0x4 ;  /* 0x00000004050d7836 */ /* 0x040fe40000000000 */
[C---:B------:R-:W-:Y:S01]  /*0220*/  VIADD R15, R5.reuse, 0x5 ;  /* 0x00000005050f7836 */ /* 0x040fe20000000000 */
[----:B------:R0:W-:Y:S01]  /*0230*/  STL [R8+0x204], R7 ;  /* 0x0002040708007387 */ /* 0x0001e20000100800 */
[----:B------:R-:W-:-:S02]  /*0240*/  VIADD R17, R5, 0x6 ;  /* 0x0000000605117836 */ /* 0x000fc40000000000 */
[C---:B------:R-:W-:Y:S01]  /*0250*/  VIADD R21, R5.reuse, 0x8 ;  /* 0x0000000805157836 */ /* 0x040fe20000000000 */
[----:B------:R1:W-:Y:S01]  /*0260*/  STL [R8+0x408], R9 ;  /* 0x0004080908007387 */ /* 0x0003e20000100800 */
[C---:B------:R-:W-:Y:S02]  /*0270*/  VIADD R23, R5.reuse, 0x9 ;  /* 0x0000000905177836 */ /* 0x040fe40000000000 */
[C---:B------:R-:W-:Y:S01]  /*0280*/  VIADD R25, R5.reuse, 0xa ;  /* 0x0000000a05197836 */ /* 0x040fe20000000000 */
[----:B------:R2:W-:Y:S01]  /*0290*/  STL [R8+0x60c], R11 ;  /* 0x00060c0b08007387 */ /* 0x0005e20000100800 */
[----:B0-----:R-:W-:-:S03]  /*02a0*/  IADD3 R7, PT, PT, R5, 0xb, RZ ;  /* 0x0000000b05077810 */ /* 0x001fc60007ffe0ff */
[----:B------:R0:W-:Y:S01]  /*02b0*/  STL [R8+0x810], R13 ;  /* 0x0008100d08007387 */ /* 0x0001e20000100800 */
[----:B-1----:R-:W-:-:S03]  /*02c0*/  VIADD R9, R5, 0xc ;  /* 0x0000000c05097836 */ /* 0x002fc60000000000 */
[----:B------:R1:W-:Y:S01]  /*02d0*/  STL [R8+0xa14], R15 ;  /* 0x000a140f08007387 */ /* 0x0003e20000100800 */
[----:B--2---:R-:W-:-:S03]  /*02e0*/  VIADD R11, R5, 0xd ;  /* 0x0000000d050b7836 */ /* 0x004fc60000000000 */
[----:B------:R2:W-:Y:S01]  /*02f0*/  STL [R8+0xc18], R17 ;  /* 0x000c181108007387 */ /* 0x0005e20000100800 */
[----:B0-----:R-:W-:-:S03]  /*0300*/  VIADD R13, R5, 0xe ;  /* 0x0000000e050d7836 */ /* 0x001fc60000000000 */
[----:B------:R2:W-:Y:S01]  /*0310*/  STL [R8+0xe1c], R19 ;  /* 0x000e1c1308007387 */ /* 0x0005e20000100800 */
[C---:B-1----:R-:W-:Y:S01]  /*0320*/  IADD3 R15, PT, PT, R5.reuse, 0xf, RZ ;  /* 0x0000000f050f7810 */ /* 0x042fe20007ffe0ff */
[----:B------:R-:W-:Y:S02]  /*0330*/  VIADD R5, R5, 0x10 ;  /* 0x0000001005057836 */ /* 0x000fe40000000000 */
[----:B------:R2:W-:Y:S04]  /*0340*/  STL [R8+0x1020], R21 ;  /* 0x0010201508007387 */ /* 0x0005e80000100800 */
[----:B------:R2:W-:Y:S01]  /*0350*/  STL [R8+0x1224], R23 ;  /* 0x0012241708007387 */ /* 0x0005e20000100800 */
[----:B------:R-:W-:-:S03]  /*0360*/  ISETP.NE.AND P0, PT, R5, R6, PT ;  /* 0x000000060500720c */ /* 0x000fc60003f05270 */
[----:B------:R2:W-:Y:S04]  /*0370*/  STL [R8+0x1428], R25 ;  /* 0x0014281908007387 */ /* 0x0005e80000100800 */
[----:B------:R2:W-:Y:S04]  /*0380*/  STL [R8+0x162c], R7 ;  /* 0x00162c0708007387 */ /* 0x0005e80000100800 */
[----:B------:R2:W-:Y:S04]  /*0390*/  STL [R8+0x1830], R9 ;  /* 0x0018300908007387 */ /* 0x0005e80000100800 */
[----:B------:R2:W-:Y:S04]  /*03a0*/  STL [R8+0x1a34], R11 ;  /* 0x001a340b08007387 */ /* 0x0005e80000100800 */
[----:B------:R2:W-:Y:S04]  /*03b0*/  STL [R8+0x1c38], R13 ;  /* 0x001c380d08007387 */ /* 0x0005e80000100800 */
[----:B------:R2:W-:Y:S01]  /*03c0*/  STL [R8+0x1e3c], R15 ;  /* 0x001e3c0f08007387 */ /* 0x0005e20000100800 */
[----:B------:R-:W-:Y:S05]  /*03d0*/  @P0 BRA `(.L_x_2) ;  /* 0xfffffffc00740947 */ /* 0x000fea000383ffff */
.L_x_1:
[----:B------:R-:W-:Y:S05]  /*03e0*/  BRA.U !UP1, `(.L_x_0) ;  /* 0x0000000109ac7547 */ /* 0x000fea000b800000 */
[----:B------:R-:W-:Y:S02]  /*03f0*/  UISETP.GE.U32.AND UP0, UPT, UR5, 0x8, UPT ;  /* 0x000000080500788c */ /* 0x000fe4000bf06070 */
[----:B------:R-:W-:-:S04]  /*0400*/  ULOP3.LUT UR6, UR4, 0x7, URZ, 0xc0, !UPT ;  /* 0x0000000704067892 */ /* 0x000fc8000f8ec0ff */
[----:B------:R-:W-:-:S03]  /*0410*/  UISETP.NE.AND UP1, UPT, UR6, URZ, UPT ;  /* 0x000000ff0600728c */ /* 0x000fc6000bf25270 */
[----:B------:R-:W-:Y:S08]  /*0420*/  BRA.U !UP0, `(.L_x_3) ;  /* 0x0000000108447547 */ /* 0x000ff0000b800000 */
[C---:B------:R-:W-:Y:S01]  /*0430*/  IMAD R5, R6.reuse, 0x204, R1 ;  /* 0x0000020406057824 */ /* 0x040fe200078e0201 */
[C---:B------:R-:W-:Y:S01]  /*0440*/  IADD3 R10, PT, PT, R6.reuse, 0x2, RZ ;  /* 0x00000002060a7810 */ /* 0x040fe20007ffe0ff */
[C---:B--2---:R-:W-:Y:S01]  /*0450*/  VIADD R8, R6.reuse, 0x1 ;  /* 0x0000000106087836 */ /* 0x044fe20000000000 */
[C---:B------:R-:W-:Y:S01]  /*0460*/  IADD3 R16, PT, PT, R6.reuse, 0x5, RZ ;  /* 0x0000000506107810 */ /* 0x040fe20007ffe0ff */
[C---:B------:R-:W-:Y:S01]  /*0470*/  VIADD R12, R6.reuse, 0x3 ;  /* 0x00000003060c7836 */ /* 0x040fe20000000000 */
[----:B------:R0:W-:Y:S01]  /*0480*/  STL [R5], R6 ;  /* 0x0000000605007387 */ /* 0x0001e20000100800 */
[C---:B------:R-:W-:Y:S02]  /*0490*/  VIADD R14, R6.reuse, 0x4 ;  /* 0x00000004060e7836 */ /* 0x040fe40000000000 */
[C---:B------:R-:W-:Y:S01]  /*04a0*/  VIADD R18, R6.reuse, 0x6 ;  /* 0x0000000606127836 */ /* 0x040fe20000000000 */
[----:B------:R1:W-:Y:S01]  /*04b0*/  STL [R5+0x204], R8 ;  /* 0x0002040805007387 */ /* 0x0003e20000100800 */
[----:B------:R-:W-:-:S03]  /*04c0*/  VIADD R20, R6, 0x7 ;  /* 0x0000000706147836 */ /* 0x000fc60000000000 */
[----:B------:R1:W-:Y:S01]  /*04d0*/  STL [R5+0x408], R10 ;  /* 0x0004080a05007387 */ /* 0x0003e20000100800 */
[----:B0-----:R-:W-:-:S03]  /*04e0*/  IADD3 R6, PT, PT, R6, 0x8, RZ ;  /* 0x0000000806067810 */ /* 0x001fc60007ffe0ff */
[----:B------:R1:W-:Y:S04]  /*04f0*/  STL [R5+0x60c], R12 ;  /* 0x00060c0c05007387 */ /* 0x0003e80000100800 */
[----:B------:R1:W-:Y:S04]  /*0500*/  STL [R5+0x810], R14 ;  /* 0x0008100e05007387 */ /* 0x0003e80000100800 */
[----:B------:R1:W-:Y:S04]  /*0510*/  STL [R5+0xa14], R16 ;  /* 0x000a141005007387 */ /* 0x0003e80000100800 */
[----:B------:R1:W-:Y:S04]  /*0520*/  STL [R5+0xc18], R18 ;  /* 0x000c181205007387 */ /* 0x0003e80000100800 */
[----:B------:R1:W-:Y:S02]  /*0530*/  STL [R5+0xe1c], R20 ;  /* 0x000e1c1405007387 */ /* 0x0003e40000100800 */
.L_x_3:
[----:B------:R-:W-:Y:S05]  /*0540*/  BRA.U !UP1, `(.L_x_0) ;  /* 0x0000000109547547 */ /* 0x000fea000b800000 */
[----:B------:R-:W-:Y:S02]  /*0550*/  UISETP.GE.U32.AND UP0, UPT, UR6, 0x4, UPT ;  /* 0x000000040600788c */ /* 0x000fe4000bf06070 */
[----:B------:R-:W-:-:S04]  /*0560*/  ULOP3.LUT UR5, UR4, 0x3, URZ, 0xc0, !UPT ;  /* 0x0000000304057892 */ /* 0x000fc8000f8ec0ff */
[----:B------:R-:W-:-:S03]  /*0570*/  UISETP.NE.AND UP1, UPT, UR5, URZ, UPT ;  /* 0x000000ff0500728c */ /* 0x000fc6000bf25270 */
[----:B------:R-:W-:Y:S08]  /*0580*/  BRA.U !UP0, `(.L_x_4) ;  /* 0x0000000108247547 */ /* 0x000ff0000b800000 */
[C---:B-1----:R-:W-:Y:S01]  /*0590*/  IMAD R5, R6.reuse, 0x204, R1 ;  /* 0x0000020406057824 */ /* 0x042fe200078e0201 */
[C---:B------:R-:W-:Y:S01]  /*05a0*/  IADD3 R12, PT, PT, R6.reuse, 0x3, RZ ;  /* 0x00000003060c7810 */ /* 0x040fe20007ffe0ff */
[C---:B--2---:R-:W-:Y:S02]  /*05b0*/  VIADD R8, R6.reuse, 0x1 ;  /* 0x0000000106087836 */ /* 0x044fe40000000000 */
[C---:B------:R-:W-:Y:S01]  /*05c0*/  VIADD R10, R6.reuse, 0x2 ;  /* 0x00000002060a7836 */ /* 0x040fe20000000000 */
[----:B------:R0:W-:Y:S04]  /*05d0*/  STL [R5], R6 ;  /* 0x0000000605007387 */ /* 0x0001e80000100800 */
[----:B------:R3:W-:Y:S04]  /*05e0*/  STL [R5+0x204], R8 ;  /* 0x0002040805007387 */ /* 0x0007e80000100800 */
[----:B------:R3:W-:Y:S01]  /*05f0*/  STL [R5+0x408], R10 ;  /* 0x0004080a05007387 */ /* 0x0007e20000100800 */
[----:B0-----:R-:W-:-:S03]  /*0600*/  VIADD R6, R6, 0x4 ;  /* 0x0000000406067836 */ /* 0x001fc60000000000 */
[----:B------:R3:W-:Y:S04]  /*0610*/  STL [R5+0x60c], R12 ;  /* 0x00060c0c05007387 */ /* 0x0007e80000100800 */
.L_x_4:
[----:B------:R-:W-:Y:S05]  /*0620*/  BRA.U !UP1, `(.L_x_0) ;  /* 0x00000001091c7547 */ /* 0x000fea000b800000 */
[----:B------:R-:W-:-:S05]  /*0630*/  UMOV UR4, URZ ;  /* 0x000000ff00047c82 */ /* 0x000fca0008000000 */
.L_x_5:
[----:B------:R-:W-:Y:S01]  /*0640*/  UIADD3 UR4, UPT, UPT, UR4, 0x1, URZ ;  /* 0x0000000104047890 */ /* 0x000fe2000fffe0ff */
[----:B-1-3--:R-:W-:-:S03]  /*0650*/  IMAD R5, R6, 0x204, R1 ;  /* 0x0000020406057824 */ /* 0x00afc600078e0201 */
[----:B------:R-:W-:Y:S02]  /*0660*/  UISETP.NE.AND UP0, UPT, UR4, UR5, UPT ;  /* 0x000000050400728c */ /* 0x000fe4000bf05270 */
[----:B------:R0:W-:Y:S02]  /*0670*/  STL [R5], R6 ;  /* 0x0000000605007387 */ /* 0x0001e40000100800 */
[----:B0-----:R-:W-:-:S05]  /*0680*/  VIADD R6, R6, 0x1 ;  /* 0x0000000106067836 */ /* 0x001fca0000000000 */
[----:B------:R-:W-:Y:S05]  /*0690*/  BRA.U UP0, `(.L_x_5) ;  /* 0xfffffffd00e87547 */ /* 0x000fea000b83ffff */
.L_x_0:
[----:B-----5:R-:W-:Y:S01]  /*06a0*/  ISETP.GE.AND P0, PT, R2, RZ, PT ;  /* 0x000000ff0200720c */ /* 0x020fe20003f06270 */
[----:B------:R-:W-:-:S12]  /*06b0*/  BSSY.RECONVERGENT B0, `(.L_x_6) ;  /* 0x0000057000007945 */ /* 0x000fd80003800200 */
[----:B------:R-:W-:Y:S05]  /*06c0*/  @!P0 BRA `(.L_x_7) ;  /* 0x0000000400548947 */ /* 0x000fea0003800000 */
[C---:B------:R-:W-:Y:S01]  /*06d0*/  ISETP.GE.U32.AND P0, PT, R2.reuse, 0xf, PT ;  /* 0x0000000f0200780c */ /* 0x040fe20003f06070 */
[----:B------:R-:W-:Y:S01]  /*06e0*/  BSSY.RECONVERGENT B1, `(.L_x_8) ;  /* 0x0000023000017945 */ /* 0x000fe20003800200 */
[----:B-1-3--:R-:W-:Y:S01]  /*06f0*/  IADD3 R5, PT, PT, R2, 0x1, RZ ;  /* 0x0000000102057810 */ /* 0x00afe20007ffe0ff */
[----:B--2---:R-:W-:-:S03]  /*0700*/  IMAD.MOV.U32 R8, RZ, RZ, RZ ;  /* 0x000000ffff087224 */ /* 0x004fc600078e00ff */
[----:B------:R-:W-:-:S04]  /*0710*/  LOP3.LUT R24, R5, 0xf, RZ, 0xc0, !PT ;  /* 0x0000000f05187812 */ /* 0x000fc800078ec0ff */
[----:B------:R-:W-:-:S03]  /*0720*/  ISETP.NE.AND P1, PT, R24, RZ, PT ;  /* 0x000000ff1800720c */ /* 0x000fc60003f25270 */
[----:B------:R-:W-:Y:S10]  /*0730*/  @!P0 BRA `(.L_x_9) ;  /* 0x0000000000748947 */ /* 0x000ff40003800000 */
[----:B------:R-:W-:Y:S01]  /*0740*/  LOP3.LUT R8, R5, 0xfffffff0, RZ, 0xc0, !PT ;  /* 0xfffffff005087812 */ /* 0x000fe200078ec0ff */
[----:B------:R-:W-:-:S07]  /*0750*/  IMAD.MOV.U32 R6, RZ, RZ, RZ ;  /* 0x000000ffff067224 */ /* 0x000fce00078e00ff */
.L_x_10:
[C---:B-1----:R-:W-:Y:S01]  /*0760*/  LEA R9, R6.reuse, R1, 0x2 ;  /* 0x0000000106097211 */ /* 0x042fe200078e10ff */
[C---:B------:R-:W-:Y:S01]  /*0770*/  VIADD R10, R6.reuse, 0x2 ;  /* 0x00000002060a7836 */ /* 0x040fe20000000000 */
[C---:B------:R-:W-:Y:S01]  /*0780*/  IADD3 R7, PT, PT, R6.reuse, 0x1, RZ ;  /* 0x0000000106077810 */ /* 0x040fe20007ffe0ff */
        /* <DEDUP_REMOVED lines=9> */
[----:B------:R0:W-:Y:S01]  /*0820*/  STL.64 [R9], R6 ;  /* 0x0000000609007387 */ /* 0x0001e20000100a00 */
[----:B------:R-:W-:-:S02]  /*0830*/  VIADD R19, R6, 0xb ;  /* 0x0000000b06137836 */ /* 0x000fc40000000000 */
[C---:B------:R-:W-:Y:S01]  /*0840*/  VIADD R20, R6.reuse, 0xc ;  /* 0x0000000c06147836 */ /* 0x040fe20000000000 */
[----:B------:R1:W-:Y:S01]  /*0850*/  STL.64 [R9+0x8], R10 ;  /* 0x0000080a09007387 */ /* 0x0003e20000100a00 */
[C---:B------:R-:W-:Y:S02]  /*0860*/  VIADD R22, R6.reuse, 0xe ;  /* 0x0000000e06167836 */ /* 0x040fe40000000000 */
[C---:B------:R-:W-:Y:S01]  /*0870*/  VIADD R23, R6.reuse, 0xf ;  /* 0x0000000f06177836 */ /* 0x040fe20000000000 */
[----:B------:R1:W-:Y:S04]  /*0880*/  STL.64 [R9+0x10], R12 ;  /* 0x0000100c09007387 */ /* 0x0003e80000100a00 */
[----:B------:R1:W-:Y:S01]  /*0890*/  STL.64 [R9+0x18], R14 ;  /* 0x0000180e09007387 */ /* 0x0003e20000100a00 */
[----:B0-----:R-:W-:-:S03]  /*08a0*/  VIADD R6, R6, 0x10 ;  /* 0x0000001006067836 */ /* 0x001fc60000000000 */
[----:B------:R1:W-:Y:S02]  /*08b0*/  STL.64 [R9+0x20], R16 ;  /* 0x0000201009007387 */ /* 0x0003e40000100a00 */
[----:B------:R-:W-:Y:S02]  /*08c0*/  ISETP.NE.AND P0, PT, R6, R8, PT ;  /* 0x000000080600720c */ /* 0x000fe40003f05270 */
[----:B------:R1:W-:Y:S04]  /*08d0*/  STL.64 [R9+0x28], R18 ;  /* 0x0000281209007387 */ /* 0x0003e80000100a00 */
[----:B------:R1:W-:Y:S04]  /*08e0*/  STL.64 [R9+0x30], R20 ;  /* 0x0000301409007387 */ /* 0x0003e80000100a00 */
[----:B------:R1:W-:Y:S03]  /*08f0*/  STL.64 [R9+0x38], R22 ;  /* 0x0000381609007387 */ /* 0x0003e60000100a00 */
[----:B------:R-:W-:Y:S05]  /*0900*/  @P0 BRA `(.L_x_10) ;  /* 0xfffffffc00940947 */ /* 0x000fea000383ffff */
.L_x_9:
[----:B------:R-:W-:Y:S05]  /*0910*/  BSYNC.RECONVERGENT B1 ;  /* 0x0000000000017941 */ /* 0x000fea0003800200 */
.L_x_8:
[----:B------:R-:W-:Y:S05]  /*0920*/  @!P1 BRA `(.L_x_7) ;  /* 0x0000000000bc9947 */ /* 0x000fea0003800000 */
[----:B------:R-:W-:Y:S01]  /*0930*/  ISETP.GE.U32.AND P0, PT, R24, 0x8, PT ;  /* 0x000000081800780c */ /* 0x000fe20003f06070 */
[----:B------:R-:W-:Y:S01]  /*0940*/  BSSY.RECONVERGENT B1, `(.L_x_11) ;  /* 0x0000015000017945 */ /* 0x000fe20003800200 */
[----:B-1----:R-:W-:-:S04]  /*0950*/  LOP3.LUT R9, R5, 0x7, RZ, 0xc0, !PT ;  /* 0x0000000705097812 */ /* 0x002fc800078ec0ff */
[----:B------:R-:W-:-:S07]  /*0960*/  ISETP.NE.AND P1, PT, R9, RZ, PT ;  /* 0x000000ff0900720c */ /* 0x000fce0003f25270 */
[----:B------:R-:W-:Y:S06]  /*0970*/  @!P0 BRA `(.L_x_12) ;  /* 0x0000000000448947 */ /* 0x000fec0003800000 */
[C---:B------:R-:W-:Y:S01]  /*0980*/  IMAD R7, R8.reuse, 0x4, R1 ;  /* 0x0000000408077824 */ /* 0x040fe200078e0201 */
[C---:B------:R-:W-:Y:S01]  /*0990*/  IADD3 R6, PT, PT, R8.reuse, 0x1, RZ ;  /* 0x0000000108067810 */ /* 0x040fe20007ffe0ff */
[C---:B------:R-:W-:Y:S01]  /*09a0*/  VIADD R10, R8.reuse, 0x2 ;  /* 0x00000002080a7836 */ /* 0x040fe20000000000 */
[C---:B------:R-:W-:Y:S01]  /*09b0*/  IADD3 R14, PT, PT, R8.reuse, 0x4, RZ ;  /* 0x00000004080e7810 */ /* 0x040fe20007ffe0ff */
[C---:B------:R-:W-:Y:S01]  /*09c0*/  VIADD R12, R8.reuse, 0x3 ;  /* 0x00000003080c7836 */ /* 0x040fe20000000000 */
[C---:B------:R-:W-:Y:S01]  /*09d0*/  IADD3 R20, PT, PT, R8.reuse, 0x7, RZ ;  /* 0x0000000708147810 */ /* 0x040fe20007ffe0ff */
[C---:B------:R-:W-:Y:S01]  /*09e0*/  VIADD R16, R8.reuse, 0x5 ;  /* 0x0000000508107836 */ /* 0x040fe20000000000 */
[----:B------:R-:W-:Y:S01]  /*09f0*/  STL [R7+0x4], R6 ;  /* 0x0000040607007387 */ /* 0x000fe20000100800 */
[----:B------:R-:W-:-:S03]  /*0a00*/  VIADD R18, R8, 0x6 ;  /* 0x0000000608127836 */ /* 0x000fc60000000000 */
[----:B------:R-:W-:Y:S04]  /*0a10*/  STL [R7+0x8], R10 ;  /* 0x0000080a07007387 */ /* 0x000fe80000100800 */
[----:B------:R-:W-:Y:S04]  /*0a20*/  STL [R7+0xc], R12 ;  /* 0x00000c0c07007387 */ /* 0x000fe80000100800 */
[----:B------:R-:W-:Y:S04]  /*0a30*/  STL [R7+0x10], R14 ;  /* 0x0000100e07007387 */ /* 0x000fe80000100800 */
[----:B------:R-:W-:Y:S04]  /*0a40*/  STL [R7+0x14], R16 ;  /* 0x0000141007007387 */ /* 0x000fe80000100800 */
[----:B------:R-:W-:Y:S04]  /*0a50*/  STL [R7+0x18], R18 ;  /* 0x0000181207007387 */ /* 0x000fe80000100800 */
[----:B------:R-:W-:Y:S04]  /*0a60*/  STL [R7+0x1c], R20 ;  /* 0x00001c1407007387 */ /* 0x000fe80000100800 */
[----:B------:R0:W-:Y:S02]  /*0a70*/  STL [R7], R8 ;  /* 0x0000000807007387 */ /* 0x0001e40000100800 */
[----:B0-----:R-:W-:-:S07]  /*0a80*/  VIADD R8, R8, 0x8 ;  /* 0x0000000808087836 */ /* 0x001fce0000000000 */
.L_x_12:
[----:B------:R-:W-:Y:S05]  /*0a90*/  BSYNC.RECONVERGENT B1 ;  /* 0x0000000000017941 */ /* 0x000fea0003800200 */
.L_x_11:
[----:B------:R-:W-:Y:S05]  /*0aa0*/  @!P1 BRA `(.L_x_7) ;  /* 0x00000000005c9947 */ /* 0x000fea0003800000 */
[----:B------:R-:W-:Y:S01]  /*0ab0*/  ISETP.GE.U32.AND P0, PT, R9, 0x4, PT ;  /* 0x000000040900780c */ /* 0x000fe20003f06070 */
[----:B------:R-:W-:Y:S01]  /*0ac0*/  BSSY.RECONVERGENT B1, `(.L_x_13) ;  /* 0x000000d000017945 */ /* 0x000fe20003800200 */
[----:B------:R-:W-:-:S04]  /*0ad0*/  LOP3.LUT R5, R5, 0x3, RZ, 0xc0, !PT ;  /* 0x0000000305057812 */ /* 0x000fc800078ec0ff */
[----:B------:R-:W-:-:S07]  /*0ae0*/  ISETP.NE.AND P1, PT, R5, RZ, PT ;  /* 0x000000ff0500720c */ /* 0x000fce0003f25270 */
[----:B------:R-:W-:Y:S06]  /*0af0*/  @!P0 BRA `(.L_x_14) ;  /* 0x0000000000248947 */ /* 0x000fec0003800000 */
[C---:B------:R-:W-:Y:S01]  /*0b00*/  IMAD R7, R8.reuse, 0x4, R1 ;  /* 0x0000000408077824 */ /* 0x040fe200078e0201 */
[C---:B------:R-:W-:Y:S01]  /*0b10*/  IADD3 R6, PT, PT, R8.reuse, 0x1, RZ ;  /* 0x0000000108067810 */ /* 0x040fe20007ffe0ff */
[C---:B------:R-:W-:Y:S02]  /*0b20*/  VIADD R10, R8.reuse, 0x2 ;  /* 0x00000002080a7836 */ /* 0x040fe40000000000 */
[C---:B------:R-:W-:Y:S01]  /*0b30*/  VIADD R12, R8.reuse, 0x3 ;  /* 0x00000003080c7836 */ /* 0x040fe20000000000 */
[----:B------:R0:W-:Y:S04]  /*0b40*/  STL [R7], R8 ;  /* 0x0000000807007387 */ /* 0x0001e80000100800 */
[----:B------:R1:W-:Y:S04]  /*0b50*/  STL [R7+0x4], R6 ;  /* 0x0000040607007387 */ /* 0x0003e80000100800 */
[----:B------:R1:W-:Y:S01]  /*0b60*/  STL [R7+0x8], R10 ;  /* 0x0000080a07007387 */ /* 0x0003e20000100800 */
[----:B0-----:R-:W-:-:S03]  /*0b70*/  IADD3 R8, PT, PT, R8, 0x4, RZ ;  /* 0x0000000408087810 */ /* 0x001fc60007ffe0ff */
[----:B------:R1:W-:Y:S04]  /*0b80*/  STL [R7+0xc], R12 ;  /* 0x00000c0c07007387 */ /* 0x0003e80000100800 */
.L_x_14:
[----:B------:R-:W-:Y:S05]  /*0b90*/  BSYNC.RECONVERGENT B1 ;  /* 0x0000000000017941 */ /* 0x000fea0003800200 */
.L_x_13:
[----:B------:R-:W-:Y:S05]  /*0ba0*/  @!P1 BRA `(.L_x_7) ;  /* 0x00000000001c9947 */ /* 0x000fea0003800000 */
[----:B-1----:R-:W-:-:S07]  /*0bb0*/  IMAD.MOV.U32 R6, RZ, RZ, RZ ;  /* 0x000000ffff067224 */ /* 0x002fce00078e00ff */
.L_x_15:
[----:B------:R-:W-:Y:S01]  /*0bc0*/  IADD3 R6, PT, PT, R6, 0x1, RZ ;  /* 0x0000000106067810 */ /* 0x000fe20007ffe0ff */
[----:B------:R-:W-:-:S03]  /*0bd0*/  IMAD R7, R8, 0x4, R1 ;  /* 0x0000000408077824 */ /* 0x000fc600078e0201 */
[----:B------:R-:W-:Y:S02]  /*0be0*/  ISETP.NE.AND P0, PT, R6, R5, PT ;  /* 0x000000050600720c */ /* 0x000fe40003f05270 */
[----:B------:R0:W-:Y:S02]  /*0bf0*/  STL [R7], R8 ;  /* 0x0000000807007387 */ /* 0x0001e40000100800 */
[----:B0-----:R-:W-:-:S09]  /*0c00*/  VIADD R8, R8, 0x1 ;  /* 0x0000000108087836 */ /* 0x001fd20000000000 */
[----:B------:R-:W-:Y:S05]  /*0c10*/  @P0 BRA `(.L_x_15) ;  /* 0xfffffffc00e80947 */ /* 0x000fea000383ffff */
.L_x_7:
[----:B------:R-:W-:Y:S05]  /*0c20*/  BSYNC.RECONVERGENT B0 ;  /* 0x0000000000007941 */ /* 0x000fea0003800200 */
.L_x_6:
[----:B-1-3--:R-:W0:Y:S02]  /*0c30*/  LDC R5, c[0x0][0x388] ;  /* 0x0000e200ff057b82 */ /* 0x00ae240000000800 */
[----:B0-----:R-:W-:-:S13]  /*0c40*/  ISETP.GE.AND P0, PT, R5, 0x1, PT ;  /* 0x000000010500780c */ /* 0x001fda0003f06270 */
[----:B------:R-:W-:Y:S05]  /*0c50*/  @!P0 BRA `(.L_x_16) ;  /* 0x0000000400e08947 */ /* 0x000fea0003800000 */
[----:B------:R-:W-:Y:S01]  /*0c60*/  LOP3.LUT R18, R2, 0x3, RZ, 0xc0, !PT ;  /* 0x0000000302127812 */ /* 0x000fe200078ec0ff */
[----:B--2---:R-:W-:-:S07]  /*0c70*/  IMAD.MOV.U32 R8, RZ, RZ, 0x1 ;  /* 0x00000001ff087424 */ /* 0x004fce00078e00ff */
.L_x_23:
[----:B------:R-:W-:Y:S01]  /*0c80*/  ISETP.GE.AND P0, PT, R2, 0x1, PT ;  /* 0x000000010200780c */ /* 0x000fe20003f06270 */
[----:B------:R-:W-:-:S12]  /*0c90*/  BSSY.RECONVERGENT B0, `(.L_x_17) ;  /* 0x0000070000007945 */ /* 0x000fd80003800200 */
[----:B------:R-:W-:Y:S05]  /*0ca0*/  @!P0 BRA `(.L_x_18) ;  /* 0x0000000400b88947 */ /* 0x000fea0003800000 */
[----:B------:R-:W0:Y:S02]  /*0cb0*/  LDC.64 R6, c[0x0][0x380] ;  /* 0x0000e000ff067b82 */ /* 0x000e240000000a00 */
[----:B0-----:R-:W-:-:S04]  /*0cc0*/  IADD3 R6, P0, PT, R8, R6, RZ ;  /* 0x0000000608067210 */ /* 0x001fc80007f1e0ff */
[----:B------:R-:W-:-:S05]  /*0cd0*/  LEA.HI.X.SX32 R7, R8, R7, 0x1, P0 ;  /* 0x0000000708077211 */ /* 0x000fca00000f0eff */
[----:B------:R0:W5:Y:S01]  /*0ce0*/  LDG.E.U8 R5, desc[UR8][R6.64+-0x1] ;  /* 0xffffff0806057981 */ /* 0x000162000c1e1100 */
[----:B------:R-:W-:Y:S01]  /*0cf0*/  ISETP.GE.U32.AND P0, PT, R2, 0x4, PT ;  /* 0x000000040200780c */ /* 0x000fe20003f06070 */
[----:B------:R-:W-:Y:S01]  /*0d00*/  IMAD R9, R8, 0x204, R1 ;  /* 0x0000020408097824 */ /* 0x000fe200078e0201 */
[----:B------:R-:W-:Y:S01]  /*0d10*/  BSSY.RECONVERGENT B1, `(.L_x_19) ;  /* 0x000003a000017945 */ /* 0x000fe20003800200 */
[----:B------:R-:W-:Y:S02]  /*0d20*/  HFMA2 R12, -RZ, RZ, 0, 5.9604644775390625e-08 ;  /* 0x00000001ff0c7431 */ /* 0x000fe400000001ff */
[----:B------:R-:W-:-:S08]  /*0d30*/  VIADD R10, R9, 0xfffffdfc ;  /* 0xfffffdfc090a7836 */ /* 0x000fd00000000000 */
[----:B0-----:R-:W-:Y:S05]  /*0d40*/  @!P0 BRA `(.L_x_20) ;  /* 0x0000000000d88947 */ /* 0x001fea0003800000 */
[----:B------:R-:W0:Y:S01]  /*0d50*/  LDCU.64 UR4, c[0x0][0x390] ;  /* 0x00007200ff0477ac */ /* 0x000e220008000a00 */
[----:B------:R-:W-:Y:S01]  /*0d60*/  LOP3.LUT R13, R2, 0x7ffffffc, RZ, 0xc0, !PT ;  /* 0x7ffffffc020d7812 */ /* 0x000fe200078ec0ff */
[----:B------:R-:W-:Y:S01]  /*0d70*/  BSSY.RECONVERGENT B2, `(.L_x_21) ;  /* 0x0000032000027945 */ /* 0x000fe20003800200 */
[----:B------:R-:W-:Y:S01]  /*0d80*/  IMAD.MOV.U32 R12, RZ, RZ, RZ ;  /* 0x000000ffff0c7224 */ /* 0x000fe200078e00ff */
[----:B------:R-:W-:Y:S02]  /*0d90*/  MOV R11, R10 ;  /* 0x0000000a000b7202 */ /* 0x000fe40000000f00 */
[----:B------:R-:W-:Y:S01]  /*0da0*/  IMAD.MOV R13, RZ, RZ, -R13 ;  /* 0x000000ffff0d7224 */ /* 0x000fe200078e0a0d */
[----:B0-----:R-:W-:-:S04]  /*0db0*/  IADD3.X R6, P0, PT, R3, UR4, RZ, PT, !PT ;  /* 0x0000000403067c10 */ /* 0x001fc8000bf1e4ff */
[----:B------:R-:W-:-:S09]  /*0dc0*/  IADD3.X R7, PT, PT, R4, UR5, RZ, P0, !PT ;  /* 0x0000000504077c10 */ /* 0x000fd200087fe4ff */
.L_x_22:
[----:B------:R-:W2:Y:S04]  /*0dd0*/  LDG.E.U8 R14, desc[UR8][R6.64+-0x1] ;  /* 0xffffff08060e7981 */ /* 0x000ea8000c1e1100 */
[----:B------:R-:W3:Y:S04]  /*0de0*/  LDG.E.U8 R16, desc[UR8][R6.64] ;  /* 0x0000000806107981 */ /* 0x000ee8000c1e1100 */
[----:B------:R-:W4:Y:S01]  /*0df0*/  LDG.E.U8 R22, desc[UR8][R6.64+0x1] ;  /* 0x0000010806167981 */ /* 0x000f22000c1e1100 */
[C---:B--2--5:R-:W-:Y:S02]  /*0e00*/  ISETP.NE.AND P0, PT, R5.reuse, R14, PT ;  /* 0x0000000e0500720c */ /* 0x064fe40003f05270 */
[----:B---3--:R-:W-:-:S11]  /*0e10*/  ISETP.NE.AND P1, PT, R5, R16, PT ;  /* 0x000000100500720c */ /* 0x008fd60003f25270 */
[----:B------:R-:W2:Y:S04]  /*0e20*/  @P0 LDL R15, [R11+0x4] ;  /* 0x000004000b0f0983 */ /* 0x000ea80000100800 */
[----:B------:R-:W2:Y:S04]  /*0e30*/  @P0 LDL R16, [R11+0x204] ;  /* 0x000204000b100983 */ /* 0x000ea80000100800 */
[----:B------:R-:W2:Y:S04]  /*0e40*/  @P0 LDL R17, [R11] ;  /* 0x000000000b110983 */ /* 0x000ea80000100800 */
[----:B------:R-:W3:Y:S04]  /*0e50*/  @!P0 LDL R14, [R11] ;  /* 0x000000000b0e8983 */ /* 0x000ee80000100800 */
[----:B------:R-:W3:Y:S04]  /*0e60*/  @P1 LDL R19, [R11+0x8] ;  /* 0x000008000b131983 */ /* 0x000ee80000100800 */
[----:B------:R-:W3:Y:S01]  /*0e70*/  @P1 LDL R20, [R11+0x4] ;  /* 0x000004000b141983 */ /* 0x000ee20000100800 */
[----:B----4-:R-:W-:-:S02]  /*0e80*/  ISETP.NE.AND P2, PT, R5, R22, PT ;  /* 0x000000160500720c */ /* 0x010fc40003f45270 */
[----:B--2---:R-:W-:-:S11]  /*0e90*/  @P0 VIMNMX3 R15, R16, R17, R15, PT ;  /* 0x00000011100f020f */ /* 0x004fd6000380010f */
[----:B------:R-:W2:Y:S04]  /*0ea0*/  @P2 LDL R17, [R11+0x8] ;  /* 0x000008000b112983 */ /* 0x000ea80000100800 */
[----:B---3--:R-:W-:Y:S01]  /*0eb0*/  @!P0 STL [R11+0x208], R14 ;  /* 0x0002080e0b008387 */ /* 0x008fe20000100800 */
[----:B------:R-:W-:-:S03]  /*0ec0*/  @P0 VIADD R14, R15, 0x1 ;  /* 0x000000010f0e0836 */ /* 0x000fc60000000000 */
[----:B------:R-:W2:Y:S02]  /*0ed0*/  @P2 LDL R15, [R11+0xc] ;  /* 0x00000c000b0f2983 */ /* 0x000ea40000100800 */
[----:B------:R-:W-:Y:S02]  /*0ee0*/  @P1 VIMNMX3 R19, R14, R20, R19, PT ;  /* 0x000000140e13120f */ /* 0x000fe40003800113 */
[----:B------:R-:W3:Y:S02]  /*0ef0*/  LDG.E.U8 R20, desc[UR8][R6.64+0x2] ;  /* 0x0000020806147981 */ /* 0x000ee4000c1e1100 */
[----:B------:R-:W-:-:S05]  /*0f00*/  @P1 IADD3 R16, PT, PT, R19, 0x1, RZ ;  /* 0x0000000113101810 */ /* 0x000fca0007ffe0ff */
[----:B------:R-:W-:Y:S04]  /*0f10*/  @P1 STL [R11+0x20c], R16 ;  /* 0x00020c100b001387 */ /* 0x000fe80000100800 */
[----:B------:R-:W2:Y:S01]  /*0f20*/  @!P1 LDL R16, [R11+0x4] ;  /* 0x000004000b109983 */ /* 0x000ea20000100800 */
[----:B---3--:R-:W-:-:S13]  /*0f30*/  ISETP.NE.AND P3, PT, R5, R20, PT ;  /* 0x000000140500720c */ /* 0x008fda0003f65270 */
[----:B------:R-:W3:Y:S01]  /*0f40*/  @!P3 LDL R24, [R11+0xc] ;  /* 0x00000c000b18b983 */ /* 0x000ee20000100800 */
[----:B--2---:R-:W-:-:S03]  /*0f50*/  @P2 VIMNMX3 R15, R16, R17, R15, PT ;  /* 0x00000011100f220f */ /* 0x004fc6000380010f */
[----:B------:R-:W2:Y:S02]  /*0f60*/  @P3 LDL R17, [R11+0xc] ;  /* 0x00000c000b113983 */ /* 0x000ea40000100800 */
[----:B------:R-:W-:Y:S02]  /*0f70*/  @P2 VIADD R20, R15, 0x1 ;  /* 0x000000010f142836 */ /* 0x000fe40000000000 */
[----:B------:R-:W2:Y:S04]  /*0f80*/  @P3 LDL R15, [R11+0x10] ;  /* 0x000010000b0f3983 */ /* 0x000ea80000100800 */
[----:B------:R-:W-:Y:S04]  /*0f90*/  @P2 STL [R11+0x210], R20 ;  /* 0x000210140b002387 */ /* 0x000fe80000100800 */
[----:B------:R-:W2:Y:S01]  /*0fa0*/  @!P2 LDL R20, [R11+0x8] ;  /* 0x000008000b14a983 */ /* 0x000ea20000100800 */
[----:B------:R-:W-:-:S03]  /*0fb0*/  IADD3 R13, PT, PT, R13, 0x4, RZ ;  /* 0x000000040d0d7810 */ /* 0x000fc60007ffe0ff */
[----:B------:R-:W-:Y:S01]  /*0fc0*/  @!P1 STL [R11+0x20c], R16 ;  /* 0x00020c100b009387 */ /* 0x000fe20000100800 */
[----:B------:R-:W-:-:S03]  /*0fd0*/  ISETP.NE.AND P1, PT, R13, RZ, PT ;  /* 0x000000ff0d00720c */ /* 0x000fc60003f25270 */
[----:B------:R-:W-:Y:S01]  /*0fe0*/  @P0 STL [R11+0x208], R14 ;  /* 0x0002080e0b000387 */ /* 0x000fe20000100800 */
[----:B------:R-:W-:Y:S01]  /*0ff0*/  IADD3 R6, P0, PT, R6, 0x4, RZ ;  /* 0x0000000406067810 */ /* 0x000fe20007f1e0ff */
[----:B------:R-:W-:-:S04]  /*1000*/  VIADD R12, R12, 0x4 ;  /* 0x000000040c0c7836 */ /* 0x000fc80000000000 */
[----:B------:R-:W-:Y:S01]  /*1010*/  IMAD.X R7, RZ, RZ, R7, P0 ;  /* 0x000000ffff077224 */ /* 0x000fe200000e0607 */
[----:B--2---:R-:W-:-:S05]  /*1020*/  @P3 VIMNMX3 R15, R20, R17, R15, PT ;  /* 0x00000011140f320f */ /* 0x004fca000380010f */
[----:B------:R-:W-:Y:S01]  /*1030*/  @P3 VIADD R22, R15, 0x1 ;  /* 0x000000010f163836 */ /* 0x000fe20000000000 */
[----:B------:R-:W-:Y:S04]  /*1040*/  @!P2 STL [R11+0x210], R20 ;  /* 0x000210140b00a387 */ /* 0x000fe80000100800 */
[----:B------:R-:W-:Y:S04]  /*1050*/  @P3 STL [R11+0x214], R22 ;  /* 0x000214160b003387 */ /* 0x000fe80000100800 */
[----:B---3--:R0:W-:Y:S02]  /*1060*/  @!P3 STL [R11+0x214], R24 ;  /* 0x000214180b00b387 */ /* 0x0081e40000100800 */
[----:B0-----:R-:W-:Y:S01]  /*1070*/  IADD3 R11, PT, PT, R11, 0x10, RZ ;  /* 0x000000100b0b7810 */ /* 0x001fe20007ffe0ff */
[----:B------:R-:W-:Y:S06]  /*1080*/  @P1 BRA `(.L_x_22) ;  /* 0xfffffffc00501947 */ /* 0x000fec000383ffff */
[----:B------:R-:W-:Y:S05]  /*1090*/  BSYNC.RECONVERGENT B2 ;  /* 0x0000000000027941 */ /* 0x000fea0003800200 */
.L_x_21:
[----:B------:R-:W-:-:S07]  /*10a0*/  VIADD R12, R12, 0x1 ;  /* 0x000000010c0c7836 */ /* 0x000fce0000000000 */
.L_x_20:
[----:B------:R-:W-:Y:S05]  /*10b0*/  BSYNC.RECONVERGENT B1 ;  /* 0x0000000000017941 */ /* 0x000fea0003800200 */
.L_x_19:
[----:B------:R-:W-:-:S13]  /*10c0*/  ISETP.NE.AND P0, PT, R18, RZ, PT ;  /* 0x000000ff1200720c */ /* 0x000fda0003f05270 */
[----:B------:R-:W-:Y:S05]  /*10d0*/  @!P0 BRA `(.L_x_18) ;  /* 0x0000000000ac8947 */ /* 0x000fea0003800000 */
[----:B------:R-:W0:Y:S01]  /*10e0*/  LDCU.64 UR4, c[0x0][0x390] ;  /* 0x00007200ff0477ac */ /* 0x000e220008000a00 */
[----:B------:R-:W-:Y:S02]  /*10f0*/  SHF.R.S32.HI R7, RZ, 0x1f, R12 ;  /* 0x0000001fff077819 */ /* 0x000fe4000001140c */
[----:B0-----:R-:W-:-:S04]  /*1100*/  IADD3 R6, P0, P1, R12, UR4, R3 ;  /* 0x000000040c067c10 */ /* 0x001fc8000f91e003 */
[----:B------:R-:W-:-:S05]  /*1110*/  IADD3.X R7, PT, PT, R7, UR5, R4, P0, P1 ;  /* 0x0000000507077c10 */ /* 0x000fca00087e2404 */
[----:B------:R-:W2:Y:S02]  /*1120*/  LDG.E.U8 R14, desc[UR8][R6.64+-0x1] ;  /* 0xffffff08060e7981 */ /* 0x000ea4000c1e1100 */
[----:B--2--5:R-:W-:-:S13]  /*1130*/  ISETP.NE.AND P0, PT, R5, R14, PT ;  /* 0x0000000e0500720c */ /* 0x024fda0003f05270 */
[----:B------:R-:W-:-:S05]  /*1140*/  @P0 IMAD R11, R12, 0x4, R9 ;  /* 0x000000040c0b0824 */ /* 0x000fca00078e0209 */
[----:B------:R-:W2:Y:S04]  /*1150*/  @P0 LDL R13, [R11+-0x204] ;  /* 0xfffdfc000b0d0983 */ /* 0x000ea80000100800 */
[----:B------:R-:W2:Y:S04]  /*1160*/  @P0 LDL R14, [R11+-0x4] ;  /* 0xfffffc000b0e0983 */ /* 0x000ea80000100800 */
[----:B------:R-:W2:Y:S02]  /*1170*/  @P0 LDL R15, [R11+-0x208] ;  /* 0xfffdf8000b0f0983 */ /* 0x000ea40000100800 */
[----:B--2---:R-:W-:-:S04]  /*1180*/  @P0 VIMNMX3 R13, R14, R15, R13, PT ;  /* 0x0000000f0e0d020f */ /* 0x004fc8000380010d */
[----:B------:R-:W-:Y:S01]  /*1190*/  @P0 IADD3 R14, PT, PT, R13, 0x1, RZ ;  /* 0x000000010d0e0810 */ /* 0x000fe20007ffe0ff */
[----:B------:R-:W-:-:S04]  /*11a0*/  @!P0 IMAD.U32 R13, R12, 0x4, R9 ;  /* 0x000000040c0d8824 */ /* 0x000fc800078e0009 */
[----:B------:R0:W-:Y:S04]  /*11b0*/  @P0 STL [R11], R14 ;  /* 0x0000000e0b000387 */ /* 0x0001e80000100800 */
[----:B------:R-:W2:Y:S04]  /*11c0*/  @!P0 LDL R14, [R13+-0x208] ;  /* 0xfffdf8000d0e8983 */ /* 0x000ea80000100800 */
[----:B--2---:R0:W-:Y:S01]  /*11d0*/  @!P0 STL [R13], R14 ;  /* 0x0000000e0d008387 */ /* 0x0041e20000100800 */
[----:B------:R-:W-:-:S13]  /*11e0*/  ISETP.NE.AND P0, PT, R18, 0x1, PT ;  /* 0x000000011200780c */ /* 0x000fda0003f05270 */
[----:B0-----:R-:W-:Y:S05]  /*11f0*/  @!P0 BRA `(.L_x_18) ;  /* 0x0000000000648947 */ /* 0x001fea0003800000 */
[----:B------:R-:W2:Y:S02]  /*1200*/  LDG.E.U8 R16, desc[UR8][R6.64] ;  /* 0x0000000806107981 */ /* 0x000ea4000c1e1100 */
[----:B--2---:R-:W-:-:S13]  /*1210*/  ISETP.NE.AND P0, PT, R5, R16, PT ;  /* 0x000000100500720c */ /* 0x004fda0003f05270 */
[----:B------:R-:W-:-:S05]  /*1220*/  @P0 VIADD R16, R12, 0x1 ;  /* 0x000000010c100836 */ /* 0x000fca0000000000 */
[----:B------:R-:W-:-:S05]  /*1230*/  @P0 LEA R16, R16, R9, 0x2 ;  /* 0x0000000910100211 */ /* 0x000fca00078e10ff */
[----:B------:R-:W2:Y:S04]  /*1240*/  @P0 LDL R11, [R16+-0x204] ;  /* 0xfffdfc00100b0983 */ /* 0x000ea80000100800 */
[----:B------:R-:W2:Y:S02]  /*1250*/  @P0 LDL R13, [R16+-0x208] ;  /* 0xfffdf800100d0983 */ /* 0x000ea40000100800 */
[----:B--2---:R-:W-:Y:S01]  /*1260*/  @P0 VIMNMX3 R11, R14, R13, R11, PT ;  /* 0x0000000d0e0b020f */ /* 0x004fe2000380010b */
[----:B------:R-:W-:-:S04]  /*1270*/  @!P0 IMAD.U32 R14, R12, 0x4, R9 ;  /* 0x000000040c0e8824 */ /* 0x000fc800078e0009 */
[----:B------:R-:W-:-:S05]  /*1280*/  @P0 VIADD R11, R11, 0x1 ;  /* 0x000000010b0b0836 */ /* 0x000fca0000000000 */
[----:B------:R0:W-:Y:S04]  /*1290*/  @P0 STL [R16], R11 ;  /* 0x0000000b10000387 */ /* 0x0001e80000100800 */
[----:B------:R-:W2:Y:S04]  /*12a0*/  @!P0 LDL R11, [R14+-0x204] ;  /* 0xfffdfc000e0b8983 */ /* 0x000ea80000100800 */
[----:B--2---:R0:W-:Y:S01]  /*12b0*/  @!P0 STL [R14+0x4], R11 ;  /* 0x0000040b0e008387 */ /* 0x0041e20000100800 */
[----:B------:R-:W-:-:S13]  /*12c0*/  ISETP.NE.AND P0, PT, R18, 0x2, PT ;  /* 0x000000021200780c */ /* 0x000fda0003f05270 */
[----:B0-----:R-:W-:Y:S05]  /*12d0*/  @!P0 BRA `(.L_x_18) ;  /* 0x00000000002c8947 */ /* 0x001fea0003800000 */
[----:B------:R-:W2:Y:S02]  /*12e0*/  LDG.E.U8 R6, desc[UR8][R6.64+0x1] ;  /* 0x0000010806067981 */ /* 0x000ea4000c1e1100 */
[----:B--2---:R-:W-:-:S13]  /*12f0*/  ISETP.NE.AND P0, PT, R5, R6, PT ;  /* 0x000000060500720c */ /* 0x004fda0003f05270 */
[----:B------:R-:W-:-:S05]  /*1300*/  @P0 LEA R10, R12, R10, 0x2 ;  /* 0x0000000a0c0a0211 */ /* 0x000fca00078e10ff */
[----:B------:R-:W2:Y:S04]  /*1310*/  @P0 LDL R14, [R10+0x8] ;  /* 0x000008000a0e0983 */ /* 0x000ea80000100800 */
[----:B------:R-:W2:Y:S01]  /*1320*/  @P0 LDL R5, [R10+0x4] ;  /* 0x000004000a050983 */ /* 0x000ea20000100800 */
[----:B------:R-:W-:Y:S01]  /*1330*/  @!P0 IMAD.U32 R12, R12, 0x4, R9 ;  /* 0x000000040c0c8824 */ /* 0x000fe200078e0009 */
[----:B--2---:R-:W-:-:S05]  /*1340*/  @P0 VIMNMX3 R5, R11, R5, R14, PT ;  /* 0x000000050b05020f */ /* 0x004fca000380010e */
[----:B------:R-:W-:-:S05]  /*1350*/  @P0 VIADD R5, R5, 0x1 ;  /* 0x0000000105050836 */ /* 0x000fca0000000000 */
[----:B------:R0:W-:Y:S04]  /*1360*/  @P0 STL [R10+0x20c], R5 ;  /* 0x00020c050a000387 */ /* 0x0001e80000100800 */
[----:B------:R-:W2:Y:S04]  /*1370*/  @!P0 LDL R9, [R12+-0x200] ;  /* 0xfffe00000c098983 */ /* 0x000ea80000100800 */
[----:B--2---:R0:W-:Y:S02]  /*1380*/  @!P0 STL [R12+0x8], R9 ;  /* 0x000008090c008387 */ /* 0x0041e40000100800 */
.L_x_18:
[----:B------:R-:W-:Y:S05]  /*1390*/  BSYNC.RECONVERGENT B0 ;  /* 0x0000000000007941 */ /* 0x000fea0003800200 */
.L_x_17:
[----:B0----5:R-:W0:Y:S02]  /*13a0*/  LDC R5, c[0x0][0x388] ;  /* 0x0000e200ff057b82 */ /* 0x021e240000000800 */
[C---:B0-----:R-:W-:Y:S02]  /*13b0*/  ISETP.NE.AND P0, PT, R8.reuse, R5, PT ;  /* 0x000000050800720c */ /* 0x041fe40003f05270 */
[----:B------:R-:W-:-:S11]  /*13c0*/  IADD3 R8, PT, PT, R8, 0x1, RZ ;  /* 0x0000000108087810 */ /* 0x000fd60007ffe0ff */
[----:B------:R-:W-:Y:S05]  /*13d0*/  @P0 BRA `(.L_x_23) ;  /* 0xfffffff800280947 */ /* 0x000fea000383ffff */
.L_x_16:
[----:B------:R-:W-:-:S04]  /*13e0*/  IMAD R3, R5, 0x204, R1 ;  /* 0x0000020405037824 */ /* 0x000fc800078e0201 */
[----:B------:R-:W-:Y:S02]  /*13f0*/  IMAD R4, R2, 0x4, R3 ;  /* 0x0000000402047824 */ /* 0x000fe400078e0203 */
[----:B------:R-:W0:Y:S03]  /*1400*/  LDC.64 R2, c[0x0][0x3a0] ;  /* 0x0000e800ff027b82 */ /* 0x000e260000000a00 */
[----:B------:R-:W3:Y:S01]  /*1410*/  LDL R5, [R4] ;  /* 0x0000000004057983 */ /* 0x000ee20000100800 */
[----:B0-----:R-:W-:-:S05]  /*1420*/  IMAD.WIDE R2, R0, 0x4, R2 ;  /* 0x0000000400027825 */ /* 0x001fca00078e0202 */
[----:B---3--:R-:W-:Y:S01]  /*1430*/  STG.E desc[UR8][R2.64], R5 ;  /* 0x0000000502007986 */ /* 0x008fe2000c101908 */
[----:B------:R-:W-:Y:S05]  /*1440*/  EXIT ;  /* 0x000000000000794d */ /* 0x000fea0003800000 */
.L_x_24:
[----:B------:R-:W-:-:S00]  /*1450*/  BRA `(.L_x_24) ;  /* 0xfffffffc00fc7947 */ /* 0x000fc0000383ffff */
[----:B------:R-:W-:-:S00]  /*1460*/  NOP ;  /* 0x0000000000007918 */ /* 0x000fc00000000000 */
        /* <DEDUP_REMOVED lines=9> */
.L_x_25:


//--------------------- .nv.shared.reserved.0     --------------------------
	.section	.nv.shared.reserved.0,"aw",@nobits
	.weak		__nv_reservedSMEM_offset_0_alias
	.size		__nv_reservedSMEM_offset_0_alias, 0, 64
	.other		__nv_reservedSMEM_offset_0_alias,@"STO_CUDA_RESERVED_SHARED STV_DEFAULT"
__nv_reservedSMEM_offset_0_alias:
	.zero		0
	.zero		64


//--------------------- .nv.constant0.compute_edit_distance --------------------------
	.section	.nv.constant0.compute_edit_distance,"a",@progbits
	.sectionflags	@""
	.align	4
.nv.constant0.compute_edit_distance:
	.zero		940


//--------------------- SYMBOLS --------------------------

	.type		.nv.reservedSmem.offset0,@object
	.size		.nv.reservedSmem.offset0,0x4
